//
// Generated by NVIDIA NVVM Compiler
//
// Compiler Build ID: CL-36424714
// Cuda compilation tools, release 13.0, V13.0.88
// Based on NVVM 20.0.0
//

.version 9.0
.target sm_100
.address_size 64

	// .globl	_Z8functionPfS_S_i
.global .align 4 .b8 __cudart_i2opi_f[24] = {65, 144, 67, 60, 153, 149, 98, 219, 192, 221, 52, 245, 209, 87, 39, 252, 41, 21, 68, 78, 110, 131, 249, 162};

.visible .entry _Z8functionPfS_S_i(
	.param .u64 .ptr .align 1 _Z8functionPfS_S_i_param_0,
	.param .u64 .ptr .align 1 _Z8functionPfS_S_i_param_1,
	.param .u64 .ptr .align 1 _Z8functionPfS_S_i_param_2,
	.param .u32 _Z8functionPfS_S_i_param_3
)
{
	.local .align 4 .b8 	__local_depot0[28];
	.reg .b64 	%SP;
	.reg .b64 	%SPL;
	.reg .pred 	%p<18>;
	.reg .b32 	%r<84>;
	.reg .b32 	%f<56>;
	.reg .b64 	%rd<50>;
	.reg .b64 	%fd<5>;

	mov.u64 	%SPL, __local_depot0;
	ld.param.u64 	%rd16, [_Z8functionPfS_S_i_param_0];
	ld.param.u64 	%rd17, [_Z8functionPfS_S_i_param_1];
	ld.param.u64 	%rd18, [_Z8functionPfS_S_i_param_2];
	ld.param.u32 	%r30, [_Z8functionPfS_S_i_param_3];
	add.u64 	%rd1, %SPL, 0;
	mov.u32 	%r31, %ctaid.x;
	mov.u32 	%r32, %ntid.x;
	mov.u32 	%r33, %tid.x;
	mad.lo.s32 	%r1, %r31, %r32, %r33;
	setp.ge.s32 	%p1, %r1, %r30;
	@%p1 bra 	$L__BB0_18;
	cvta.to.global.u64 	%rd20, %rd16;
	cvta.to.global.u64 	%rd21, %rd17;
	mul.wide.s32 	%rd22, %r1, 4;
	add.s64 	%rd23, %rd20, %rd22;
	ld.global.f32 	%f13, [%rd23];
	add.s64 	%rd24, %rd21, %rd22;
	ld.global.f32 	%f14, [%rd24];
	add.f32 	%f1, %f13, %f14;
	mul.f32 	%f15, %f1, 0f3F22F983;
	cvt.rni.s32.f32 	%r79, %f15;
	cvt.rn.f32.s32 	%f16, %r79;
	fma.rn.f32 	%f17, %f16, 0fBFC90FDA, %f1;
	fma.rn.f32 	%f18, %f16, 0fB3A22168, %f17;
	fma.rn.f32 	%f54, %f16, 0fA7C234C5, %f18;
	abs.f32 	%f3, %f1;
	setp.ltu.f32 	%p2, %f3, 0f47CE4780;
	@%p2 bra 	$L__BB0_9;
	setp.neu.f32 	%p3, %f3, 0f7F800000;
	@%p3 bra 	$L__BB0_4;
	mov.f32 	%f21, 0f00000000;
	mul.rn.f32 	%f54, %f1, %f21;
	mov.b32 	%r79, 0;
	bra.uni 	$L__BB0_9;
$L__BB0_4:
	mov.b32 	%r3, %f1;
	shl.b32 	%r35, %r3, 8;
	or.b32  	%r4, %r35, -2147483648;
	mov.b64 	%rd46, 0;
	mov.b32 	%r76, 0;
	mov.u64 	%rd44, __cudart_i2opi_f;
	mov.u64 	%rd45, %rd1;
$L__BB0_5:
	.pragma "nounroll";
	ld.global.nc.u32 	%r36, [%rd44];
	mad.wide.u32 	%rd27, %r36, %r4, %rd46;
	shr.u64 	%rd46, %rd27, 32;
	st.local.u32 	[%rd45], %rd27;
	add.s32 	%r76, %r76, 1;
	add.s64 	%rd45, %rd45, 4;
	add.s64 	%rd44, %rd44, 4;
	setp.ne.s32 	%p4, %r76, 6;
	@%p4 bra 	$L__BB0_5;
	shr.u32 	%r37, %r3, 23;
	st.local.u32 	[%rd1+24], %rd46;
	and.b32  	%r7, %r37, 31;
	and.b32  	%r38, %r37, 224;
	add.s32 	%r39, %r38, -128;
	shr.u32 	%r40, %r39, 5;
	mul.wide.u32 	%rd28, %r40, 4;
	sub.s64 	%rd8, %rd1, %rd28;
	ld.local.u32 	%r77, [%rd8+24];
	ld.local.u32 	%r78, [%rd8+20];
	setp.eq.s32 	%p5, %r7, 0;
	@%p5 bra 	$L__BB0_8;
	shf.l.wrap.b32 	%r77, %r78, %r77, %r7;
	ld.local.u32 	%r41, [%rd8+16];
	shf.l.wrap.b32 	%r78, %r41, %r78, %r7;
$L__BB0_8:
	shr.u32 	%r42, %r77, 30;
	shf.l.wrap.b32 	%r43, %r78, %r77, 2;
	shl.b32 	%r44, %r78, 2;
	shr.u32 	%r45, %r43, 31;
	add.s32 	%r46, %r45, %r42;
	neg.s32 	%r47, %r46;
	setp.lt.s32 	%p6, %r3, 0;
	selp.b32 	%r79, %r47, %r46, %p6;
	xor.b32  	%r48, %r43, %r3;
	shr.s32 	%r49, %r43, 31;
	xor.b32  	%r50, %r49, %r43;
	xor.b32  	%r51, %r49, %r44;
	cvt.u64.u32 	%rd29, %r50;
	shl.b64 	%rd30, %rd29, 32;
	cvt.u64.u32 	%rd31, %r51;
	or.b64  	%rd32, %rd30, %rd31;
	cvt.rn.f64.s64 	%fd1, %rd32;
	mul.f64 	%fd2, %fd1, 0d3BF921FB54442D19;
	cvt.rn.f32.f64 	%f19, %fd2;
	neg.f32 	%f20, %f19;
	setp.lt.s32 	%p7, %r48, 0;
	selp.f32 	%f54, %f20, %f19, %p7;
$L__BB0_9:
	mul.rn.f32 	%f22, %f54, %f54;
	and.b32  	%r53, %r79, 1;
	setp.eq.b32 	%p8, %r53, 1;
	selp.f32 	%f23, 0f3F800000, %f54, %p8;
	fma.rn.f32 	%f24, %f22, %f23, 0f00000000;
	fma.rn.f32 	%f25, %f22, 0f37CBAC00, 0fBAB607ED;
	selp.f32 	%f26, %f25, 0fB94D4153, %p8;
	selp.f32 	%f27, 0f3D2AAABB, 0f3C0885E4, %p8;
	fma.rn.f32 	%f28, %f26, %f22, %f27;
	selp.f32 	%f29, 0fBEFFFFFF, 0fBE2AAAA8, %p8;
	fma.rn.f32 	%f30, %f28, %f22, %f29;
	fma.rn.f32 	%f31, %f30, %f24, %f23;
	and.b32  	%r54, %r79, 2;
	setp.eq.s32 	%p9, %r54, 0;
	mov.f32 	%f32, 0f00000000;
	sub.f32 	%f33, %f32, %f31;
	selp.f32 	%f7, %f31, %f33, %p9;
	mul.f32 	%f34, %f7, 0f3F22F983;
	cvt.rni.s32.f32 	%r83, %f34;
	cvt.rn.f32.s32 	%f35, %r83;
	fma.rn.f32 	%f36, %f35, 0fBFC90FDA, %f7;
	fma.rn.f32 	%f37, %f35, 0fB3A22168, %f36;
	fma.rn.f32 	%f55, %f35, 0fA7C234C5, %f37;
	abs.f32 	%f9, %f7;
	setp.ltu.f32 	%p10, %f9, 0f47CE4780;
	@%p10 bra 	$L__BB0_17;
	setp.neu.f32 	%p11, %f9, 0f7F800000;
	@%p11 bra 	$L__BB0_12;
	mov.f32 	%f40, 0f00000000;
	mul.rn.f32 	%f55, %f7, %f40;
	mov.b32 	%r83, 0;
	bra.uni 	$L__BB0_17;
$L__BB0_12:
	mov.b32 	%r17, %f7;
	shl.b32 	%r56, %r17, 8;
	or.b32  	%r18, %r56, -2147483648;
	mov.b64 	%rd49, 0;
	mov.b32 	%r80, 0;
	mov.u64 	%rd47, __cudart_i2opi_f;
	mov.u64 	%rd48, %rd1;
$L__BB0_13:
	.pragma "nounroll";
	ld.global.nc.u32 	%r57, [%rd47];
	mad.wide.u32 	%rd35, %r57, %r18, %rd49;
	shr.u64 	%rd49, %rd35, 32;
	st.local.u32 	[%rd48], %rd35;
	add.s32 	%r80, %r80, 1;
	add.s64 	%rd48, %rd48, 4;
	add.s64 	%rd47, %rd47, 4;
	setp.ne.s32 	%p12, %r80, 6;
	@%p12 bra 	$L__BB0_13;
	shr.u32 	%r58, %r17, 23;
	st.local.u32 	[%rd1+24], %rd49;
	and.b32  	%r21, %r58, 31;
	and.b32  	%r59, %r58, 224;
	add.s32 	%r60, %r59, -128;
	shr.u32 	%r61, %r60, 5;
	mul.wide.u32 	%rd36, %r61, 4;
	sub.s64 	%rd15, %rd1, %rd36;
	ld.local.u32 	%r81, [%rd15+24];
	ld.local.u32 	%r82, [%rd15+20];
	setp.eq.s32 	%p13, %r21, 0;
	@%p13 bra 	$L__BB0_16;
	shf.l.wrap.b32 	%r81, %r82, %r81, %r21;
	ld.local.u32 	%r62, [%rd15+16];
	shf.l.wrap.b32 	%r82, %r62, %r82, %r21;
$L__BB0_16:
	shr.u32 	%r63, %r81, 30;
	shf.l.wrap.b32 	%r64, %r82, %r81, 2;
	shl.b32 	%r65, %r82, 2;
	shr.u32 	%r66, %r64, 31;
	add.s32 	%r67, %r66, %r63;
	neg.s32 	%r68, %r67;
	setp.lt.s32 	%p14, %r17, 0;
	selp.b32 	%r83, %r68, %r67, %p14;
	xor.b32  	%r69, %r64, %r17;
	shr.s32 	%r70, %r64, 31;
	xor.b32  	%r71, %r70, %r64;
	xor.b32  	%r72, %r70, %r65;
	cvt.u64.u32 	%rd37, %r71;
	shl.b64 	%rd38, %rd37, 32;
	cvt.u64.u32 	%rd39, %r72;
	or.b64  	%rd40, %rd38, %rd39;
	cvt.rn.f64.s64 	%fd3, %rd40;
	mul.f64 	%fd4, %fd3, 0d3BF921FB54442D19;
	cvt.rn.f32.f64 	%f38, %fd4;
	neg.f32 	%f39, %f38;
	setp.lt.s32 	%p15, %r69, 0;
	selp.f32 	%f55, %f39, %f38, %p15;
$L__BB0_17:
	mul.rn.f32 	%f41, %f55, %f55;
	and.b32  	%r74, %r83, 1;
	setp.eq.b32 	%p16, %r74, 1;
	selp.f32 	%f42, 0f3F800000, %f55, %p16;
	fma.rn.f32 	%f43, %f41, %f42, 0f00000000;
	fma.rn.f32 	%f44, %f41, 0f37CBAC00, 0fBAB607ED;
	selp.f32 	%f45, %f44, 0fB94D4153, %p16;
	selp.f32 	%f46, 0f3D2AAABB, 0f3C0885E4, %p16;
	fma.rn.f32 	%f47, %f45, %f41, %f46;
	selp.f32 	%f48, 0fBEFFFFFF, 0fBE2AAAA8, %p16;
	fma.rn.f32 	%f49, %f47, %f41, %f48;
	fma.rn.f32 	%f50, %f49, %f43, %f42;
	and.b32  	%r75, %r83, 2;
	setp.eq.s32 	%p17, %r75, 0;
	mov.f32 	%f51, 0f00000000;
	sub.f32 	%f52, %f51, %f50;
	selp.f32 	%f53, %f50, %f52, %p17;
	cvta.to.global.u64 	%rd41, %rd18;
	add.s64 	%rd43, %rd41, %rd22;
	st.global.f32 	[%rd43], %f53;
$L__BB0_18:
	ret;

}


// ===== COMPILED SASS (sm_100) =====

	.target	sm_100

	.elftype	@"ET_EXEC"


//--------------------- .note.nv.tkinfo           --------------------------
	.section	.note.nv.tkinfo,"",@"SHT_NOTE"
	.sectionflags	@"SHF_NOTE_NV_TKINFO"
	.tkinfo
        /*0018*/ 	.word	0x00000002
        /*0030*/ 	.string	""
        /*0030*/ 	.string	"ptxas"
        /*0030*/ 	.string	"Cuda compilation tools, release 13.0, V13.0.88"
        /*0030*/ 	.string	"Build cuda_13.0.r13.0/compiler.36424714_0"
        /*0030*/ 	.string	"-arch sm_100 -m 64 "



//--------------------- .note.nv.cuinfo           --------------------------
	.section	.note.nv.cuinfo,"",@"SHT_NOTE"
	.sectionflags	@"SHF_NOTE_NV_CUINFO"
        /*0018*/ 	.short	0x0002
        /*001a*/ 	.short	0x0064
        /*001c*/ 	.short	0x0082
	.zero		2


//--------------------- .nv.info                  --------------------------
	.section	.nv.info,"",@"SHT_CUDA_INFO"
	.align	4


	//----- nvinfo : EIATTR_REGCOUNT
	.align		4
        /*0000*/ 	.byte	0x04, 0x2f
        /*0002*/ 	.short	(.L_2 - .L_1)
	.align		4
.L_1:
        /*0004*/ 	.word	index@(_Z8functionPfS_S_i)
        /*0008*/ 	.word	0x00000017


	//----- nvinfo : EIATTR_FRAME_SIZE
	.align		4
.L_2:
        /*000c*/ 	.byte	0x04, 0x11
        /*000e*/ 	.short	(.L_4 - .L_3)
	.align		4
.L_3:
        /*0010*/ 	.word	index@(_Z8functionPfS_S_i)
        /*0014*/ 	.word	0x00000000


	//----- nvinfo : EIATTR_MIN_STACK_SIZE
	.align		4
.L_4:
        /*0018*/ 	.byte	0x04, 0x12
        /*001a*/ 	.short	(.L_6 - .L_5)
	.align		4
.L_5:
        /*001c*/ 	.word	index@(_Z8functionPfS_S_i)
        /*0020*/ 	.word	0x00000000
.L_6:


//--------------------- .nv.compat                --------------------------
	.section	.nv.compat,"",@"SHT_CUDA_COMPAT_INFO"
	.align	4
        /*0000*/ 	.byte	0x02, 0x09, 0x00, 0x00, 0x02, 0x02, 0x01, 0x00, 0x02, 0x05, 0x05, 0x00, 0x03, 0x07, 0x01, 0x01
        /*0010*/ 	.byte	0x02, 0x03, 0x00, 0x00, 0x02, 0x06, 0x01, 0x00, 0x04, 0x0b, 0x08, 0x00, 0x01, 0x00, 0x00, 0x00
        /*0020*/ 	.byte	0x00, 0x00, 0x00, 0x00


//--------------------- .nv.info._Z8functionPfS_S_i --------------------------
	.section	.nv.info._Z8functionPfS_S_i,"",@"SHT_CUDA_INFO"
	.sectionflags	@""
	.align	4


	//----- nvinfo : EIATTR_CUDA_API_VERSION
	.align		4
        /*0000*/ 	.byte	0x04, 0x37
        /*0002*/ 	.short	(.L_8 - .L_7)
.L_7:
        /*0004*/ 	.word	0x00000082


	//----- nvinfo : EIATTR_KPARAM_INFO
	.align		4
.L_8:
        /*0008*/ 	.byte	0x04, 0x17
        /*000a*/ 	.short	(.L_10 - .L_9)
.L_9:
        /*000c*/ 	.word	0x00000000
        /*0010*/ 	.short	0x0003
        /*0012*/ 	.short	0x0018
        /*0014*/ 	.byte	0x00, 0xf0, 0x11, 0x00


	//----- nvinfo : EIATTR_KPARAM_INFO
	.align		4
.L_10:
        /*0018*/ 	.byte	0x04, 0x17
        /*001a*/ 	.short	(.L_12 - .L_11)
.L_11:
        /*001c*/ 	.word	0x00000000
        /*0020*/ 	.short	0x0002
        /*0022*/ 	.short	0x0010
        /*0024*/ 	.byte	0x00, 0xf5, 0x21, 0x00


	//----- nvinfo : EIATTR_KPARAM_INFO
	.align		4
.L_12:
        /*0028*/ 	.byte	0x04, 0x17
        /*002a*/ 	.short	(.L_14 - .L_13)
.L_13:
        /*002c*/ 	.word	0x00000000
        /*0030*/ 	.short	0x0001
        /*0032*/ 	.short	0x0008
        /*0034*/ 	.byte	0x00, 0xf5, 0x21, 0x00


	//----- nvinfo : EIATTR_KPARAM_INFO
	.align		4
.L_14:
        /*0038*/ 	.byte	0x04, 0x17
        /*003a*/ 	.short	(.L_16 - .L_15)
.L_15:
        /*003c*/ 	.word	0x00000000
        /*0040*/ 	.short	0x0000
        /*0042*/ 	.short	0x0000
        /*0044*/ 	.byte	0x00, 0xf5, 0x21, 0x00


	//----- nvinfo : EIATTR_SPARSE_MMA_MASK
	.align		4
.L_16:
        /*0048*/ 	.byte	0x03, 0x50
        /*004a*/ 	.short	0x0000


	//----- nvinfo : EIATTR_MAXREG_COUNT
	.align		4
        /*004c*/ 	.byte	0x03, 0x1b
        /*004e*/ 	.short	0x00ff


	//----- nvinfo : EIATTR_MERCURY_ISA_VERSION
	.align		4
        /*0050*/ 	.byte	0x03, 0x5f
        /*0052*/ 	.short	0x0101


	//----- nvinfo : EIATTR_VRC_CTA_INIT_COUNT
	.align		4
        /*0054*/ 	.byte	0x02, 0x4a
	.zero		1
	.zero		1


	//----- nvinfo : EIATTR_EXIT_INSTR_OFFSETS
	.align		4
        /*0058*/ 	.byte	0x04, 0x1c
        /*005a*/ 	.short	(.L_18 - .L_17)


	//   ....[0]....
.L_17:
        /*005c*/ 	.word	0x00000070


	//   ....[1]....
        /*0060*/ 	.word	0x00001050


	//----- nvinfo : EIATTR_CRS_STACK_SIZE
	.align		4
.L_18:
        /*0064*/ 	.byte	0x04, 0x1e
        /*0066*/ 	.short	(.L_20 - .L_19)
.L_19:
        /*0068*/ 	.word	0x00000000


	//----- nvinfo : EIATTR_CBANK_PARAM_SIZE
	.align		4
.L_20:
        /*006c*/ 	.byte	0x03, 0x19
        /*006e*/ 	.short	0x001c


	//----- nvinfo : EIATTR_PARAM_CBANK
	.align		4
        /*0070*/ 	.byte	0x04, 0x0a
        /*0072*/ 	.short	(.L_22 - .L_21)
	.align		4
.L_21:
        /*0074*/ 	.word	index@(.nv.constant0._Z8functionPfS_S_i)
        /*0078*/ 	.short	0x0380
        /*007a*/ 	.short	0x001c


	//----- nvinfo : EIATTR_SW_WAR
	.align		4
.L_22:
        /*007c*/ 	.byte	0x04, 0x36
        /*007e*/ 	.short	(.L_24 - .L_23)
.L_23:
        /*0080*/ 	.word	0x00000008
.L_24:


//--------------------- .nv.callgraph             --------------------------
	.section	.nv.callgraph,"",@"SHT_CUDA_CALLGRAPH"
	.align	4
	.sectionentsize	8
	.align		4
        /*0000*/ 	.word	0x00000000
	.align		4
        /*0004*/ 	.word	0xffffffff
	.align		4
        /*0008*/ 	.word	0x00000000
	.align		4
        /*000c*/ 	.word	0xfffffffe
	.align		4
        /*0010*/ 	.word	0x00000000
	.align		4
        /*0014*/ 	.word	0xfffffffd
	.align		4
        /*0018*/ 	.word	0x00000000
	.align		4
        /*001c*/ 	.word	0xfffffffc


//--------------------- .nv.constant4             --------------------------
	.section	.nv.constant4,"a",@progbits
	.align	8
	.align		8
.nv.constant4:
        /*0000*/ 	.dword	__cudart_i2opi_f


//--------------------- .text._Z8functionPfS_S_i  --------------------------
	.section	.text._Z8functionPfS_S_i,"ax",@progbits
	.align	128
        .global         _Z8functionPfS_S_i
        .type           _Z8functionPfS_S_i,@function
        .size           _Z8functionPfS_S_i,(.L_x_11 - _Z8functionPfS_S_i)
        .other          _Z8functionPfS_S_i,@"STO_CUDA_ENTRY STV_DEFAULT"
_Z8functionPfS_S_i:
.text._Z8functionPfS_S_i:
[----:B------:R-:W-:Y:S01]  /*0000*/  LDC R1, c[0x0][0x37c] ;  /* 0x0000df00ff017b82 */ /* 0x000fe20000000800 */
[----:B------:R-:W0:Y:S07]  /*0010*/  S2R R3, SR_TID.X ;  /* 0x0000000000037919 */ /* 0x000e2e0000002100 */
[----:B------:R-:W0:Y:S01]  /*0020*/  S2UR UR4, SR_CTAID.X ;  /* 0x00000000000479c3 */ /* 0x000e220000002500 */
[----:B------:R-:W1:Y:S07]  /*0030*/  LDCU UR5, c[0x0][0x398] ;  /* 0x00007300ff0577ac */ /* 0x000e6e0008000800 */
[----:B------:R-:W0:Y:S02]  /*0040*/  LDC R2, c[0x0][0x360] ;  /* 0x0000d800ff027b82 */ /* 0x000e240000000800 */
[----:B0-----:R-:W-:-:S05]  /*0050*/  IMAD R2, R2, UR4, R3 ;  /* 0x0000000402027c24 */ /* 0x001fca000f8e0203 */
[----:B-1----:R-:W-:-:S13]  /*0060*/  ISETP.GE.AND P0, PT, R2, UR5, PT ;  /* 0x0000000502007c0c */ /* 0x002fda000bf06270 */
[----:B------:R-:W-:Y:S05]  /*0070*/  @P0 EXIT ;  /* 0x000000000000094d */ /* 0x000fea0003800000 */
[----:B------:R-:W0:Y:S01]  /*0080*/  LDC.64 R6, c[0x0][0x388] ;  /* 0x0000e200ff067b82 */ /* 0x000e220000000a00 */
[----:B------:R-:W1:Y:S07]  /*0090*/  LDCU.64 UR6, c[0x0][0x358] ;  /* 0x00006b00ff0677ac */ /* 0x000e6e0008000a00 */
[----:B------:R-:W2:Y:S01]  /*00a0*/  LDC.64 R4, c[0x0][0x380] ;  /* 0x0000e000ff047b82 */ /* 0x000ea20000000a00 */
[----:B0-----:R-:W-:-:S06]  /*00b0*/  IMAD.WIDE R6, R2, 0x4, R6 ;  /* 0x0000000402067825 */ /* 0x001fcc00078e0206 */
[----:B-1----:R-:W3:Y:S01]  /*00c0*/  LDG.E R7, desc[UR6][R6.64] ;  /* 0x0000000606077981 */ /* 0x002ee2000c1e1900 */
[----:B--2---:R-:W-:-:S05]  /*00d0*/  IMAD.WIDE R4, R2, 0x4, R4 ;  /* 0x0000000402047825 */ /* 0x004fca00078e0204 */
[----:B------:R-:W3:Y:S01]  /*00e0*/  LDG.E R0, desc[UR6][R4.64] ;  /* 0x0000000604007981 */ /* 0x000ee2000c1e1900 */
[----:B------:R-:W-:Y:S01]  /*00f0*/  BSSY.RECONVERGENT B0, `(.L_x_0) ;  /* 0x000006a000007945 */ /* 0x000fe20003800200 */
[----:B---3--:R-:W-:-:S04]  /*0100*/  FADD R0, R0, R7 ;  /* 0x0000000700007221 */ /* 0x008fc80000000000 */
[----:B------:R-:W-:-:S04]  /*0110*/  FMUL R3, R0, 0.63661974668502807617 ;  /* 0x3f22f98300037820 */ /* 0x000fc80000400000 */
[----:B------:R-:W0:Y:S01]  /*0120*/  F2I.NTZ R10, R3 ;  /* 0x00000003000a7305 */ /* 0x000e220000203100 */
[----:B------:R-:W-:Y:S02]  /*0130*/  FSETP.GE.AND P0, PT, |R0|, 105615, PT ;  /* 0x47ce47800000780b */ /* 0x000fe40003f06200 */
[----:B0-----:R-:W-:-:S05]  /*0140*/  I2FP.F32.S32 R9, R10 ;  /* 0x0000000a00097245 */ /* 0x001fca0000201400 */
[----:B------:R-:W-:-:S04]  /*0150*/  FFMA R8, R9, -1.5707962512969970703, R0 ;  /* 0xbfc90fda09087823 */ /* 0x000fc80000000000 */
[----:B------:R-:W-:-:S04]  /*0160*/  FFMA R8, R9, -7.5497894158615963534e-08, R8 ;  /* 0xb3a2216809087823 */ /* 0x000fc80000000008 */
[----:B------:R-:W-:Y:S01]  /*0170*/  FFMA R8, R9, -5.3903029534742383927e-15, R8 ;  /* 0xa7c234c509087823 */ /* 0x000fe20000000008 */
[----:B------:R-:W-:Y:S06]  /*0180*/  @!P0 BRA `(.L_x_1) ;  /* 0x0000000400808947 */ /* 0x000fec0003800000 */
[----:B------:R-:W-:-:S13]  /*0190*/  FSETP.NEU.AND P0, PT, |R0|, +INF , PT ;  /* 0x7f8000000000780b */ /* 0x000fda0003f0d200 */
[----:B------:R-:W-:Y:S01]  /*01a0*/  @!P0 FMUL R8, RZ, R0 ;  /* 0x00000000ff088220 */ /* 0x000fe20000400000 */
[----:B------:R-:W-:Y:S01]  /*01b0*/  @!P0 IMAD.MOV.U32 R10, RZ, RZ, RZ ;  /* 0x000000ffff0a8224 */ /* 0x000fe200078e00ff */
[----:B------:R-:W-:Y:S06]  /*01c0*/  @!P0 BRA `(.L_x_1) ;  /* 0x0000000400708947 */ /* 0x000fec0003800000 */
[----:B------:R-:W-:Y:S01]  /*01d0*/  IMAD.SHL.U32 R3, R0, 0x100, RZ ;  /* 0x0000010000037824 */ /* 0x000fe200078e00ff */
[----:B------:R-:W0:Y:S01]  /*01e0*/  LDCU.64 UR8, c[0x4][URZ] ;  /* 0x01000000ff0877ac */ /* 0x000e220008000a00 */
[----:B------:R-:W-:Y:S02]  /*01f0*/  IMAD.MOV.U32 R11, RZ, RZ, RZ ;  /* 0x000000ffff0b7224 */ /* 0x000fe400078e00ff */
[----:B------:R-:W-:Y:S01]  /*0200*/  IMAD.MOV.U32 R9, RZ, RZ, RZ ;  /* 0x000000ffff097224 */ /* 0x000fe200078e00ff */
[----:B------:R-:W-:Y:S01]  /*0210*/  LOP3.LUT R8, R3, 0x80000000, RZ, 0xfc, !PT ;  /* 0x8000000003087812 */ /* 0x000fe200078efcff */
[----:B------:R-:W-:Y:S01]  /*0220*/  UMOV UR5, URZ ;  /* 0x000000ff00057c82 */ /* 0x000fe20008000000 */
[----:B------:R-:W-:-:S05]  /*0230*/  UMOV UR4, URZ ;  /* 0x000000ff00047c82 */ /* 0x000fca0008000000 */
.L_x_2:
[----:B0-----:R-:W-:Y:S02]  /*0240*/  IMAD.U32 R6, RZ, RZ, UR8 ;  /* 0x00000008ff067e24 */ /* 0x001fe4000f8e00ff */
[----:B------:R-:W-:-:S05]  /*0250*/  IMAD.U32 R7, RZ, RZ, UR9 ;  /* 0x00000009ff077e24 */ /* 0x000fca000f8e00ff */
[----:B------:R-:W2:Y:S01]  /*0260*/  LDG.E.CONSTANT R5, desc[UR6][R6.64] ;  /* 0x0000000606057981 */ /* 0x000ea2000c1e9900 */
[----:B------:R-:W-:Y:S01]  /*0270*/  UIADD3 UR4, UPT, UPT, UR4, 0x1, URZ ;  /* 0x0000000104047890 */ /* 0x000fe2000fffe0ff */
[C---:B------:R-:W-:Y:S01]  /*0280*/  ISETP.EQ.AND P0, PT, R9.reuse, RZ, PT ;  /* 0x000000ff0900720c */ /* 0x040fe20003f02270 */
[----:B------:R-:W-:Y:S01]  /*0290*/  UIADD3 UR8, UP1, UPT, UR8, 0x4, URZ ;  /* 0x0000000408087890 */ /* 0x000fe2000ff3e0ff */
[C---:B------:R-:W-:Y:S01]  /*02a0*/  ISETP.EQ.AND P1, PT, R9.reuse, 0x4, PT ;  /* 0x000000040900780c */ /* 0x040fe20003f22270 */
[----:B------:R-:W-:Y:S01]  /*02b0*/  UISETP.NE.AND UP0, UPT, UR4, 0x6, UPT ;  /* 0x000000060400788c */ /* 0x000fe2000bf05270 */
[C---:B------:R-:W-:Y:S01]  /*02c0*/  ISETP.EQ.AND P2, PT, R9.reuse, 0x8, PT ;  /* 0x000000080900780c */ /* 0x040fe20003f42270 */
[----:B------:R-:W-:Y:S01]  /*02d0*/  UIADD3.X UR9, UPT, UPT, URZ, UR9, URZ, UP1, !UPT ;  /* 0x00000009ff097290 */ /* 0x000fe20008ffe4ff */
[C---:B------:R-:W-:Y:S02]  /*02e0*/  ISETP.EQ.AND P3, PT, R9.reuse, 0xc, PT ;  /* 0x0000000c0900780c */ /* 0x040fe40003f62270 */
[----:B------:R-:W-:-:S02]  /*02f0*/  ISETP.EQ.AND P4, PT, R9, 0x10, PT ;  /* 0x000000100900780c */ /* 0x000fc40003f82270 */
[C---:B------:R-:W-:Y:S01]  /*0300*/  ISETP.EQ.AND P5, PT, R9.reuse, 0x14, PT ;  /* 0x000000140900780c */ /* 0x040fe20003fa2270 */
[----:B------:R-:W-:Y:S02]  /*0310*/  VIADD R9, R9, 0x4 ;  /* 0x0000000409097836 */ /* 0x000fe40000000000 */
[----:B--2---:R-:W-:-:S03]  /*0320*/  IMAD.WIDE.U32 R4, R5, R8, RZ ;  /* 0x0000000805047225 */ /* 0x004fc600078e00ff */
[----:B------:R-:W-:-:S04]  /*0330*/  IADD3 R4, P6, PT, R4, R11, RZ ;  /* 0x0000000b04047210 */ /* 0x000fc80007fde0ff */
[----:B------:R-:W-:Y:S01]  /*0340*/  IADD3.X R11, PT, PT, R5, UR5, RZ, P6, !PT ;  /* 0x00000005050b7c10 */ /* 0x000fe2000b7fe4ff */
[--C-:B------:R-:W-:Y:S01]  /*0350*/  @P1 IMAD.MOV.U32 R12, RZ, RZ, R4.reuse ;  /* 0x000000ffff0c1224 */ /* 0x100fe200078e0004 */
[----:B------:R-:W-:Y:S01]  /*0360*/  @P0 MOV R3, R4 ;  /* 0x0000000400030202 */ /* 0x000fe20000000f00 */
[--C-:B------:R-:W-:Y:S02]  /*0370*/  @P2 IMAD.MOV.U32 R13, RZ, RZ, R4.reuse ;  /* 0x000000ffff0d2224 */ /* 0x100fe400078e0004 */
[--C-:B------:R-:W-:Y:S02]  /*0380*/  @P3 IMAD.MOV.U32 R14, RZ, RZ, R4.reuse ;  /* 0x000000ffff0e3224 */ /* 0x100fe400078e0004 */
[--C-:B------:R-:W-:Y:S02]  /*0390*/  @P4 IMAD.MOV.U32 R15, RZ, RZ, R4.reuse ;  /* 0x000000ffff0f4224 */ /* 0x100fe400078e0004 */
[----:B------:R-:W-:Y:S01]  /*03a0*/  @P5 IMAD.MOV.U32 R16, RZ, RZ, R4 ;  /* 0x000000ffff105224 */ /* 0x000fe200078e0004 */
[----:B------:R-:W-:Y:S06]  /*03b0*/  BRA.U UP0, `(.L_x_2) ;  /* 0xfffffffd00a07547 */ /* 0x000fec000b83ffff */
[----:B------:R-:W-:Y:S01]  /*03c0*/  SHF.R.U32.HI R4, RZ, 0x17, R0 ;  /* 0x00000017ff047819 */ /* 0x000fe20000011600 */
[----:B------:R-:W-:Y:S03]  /*03d0*/  BSSY.RECONVERGENT B1, `(.L_x_3) ;  /* 0x0000029000017945 */ /* 0x000fe60003800200 */
[C---:B------:R-:W-:Y:S02]  /*03e0*/  LOP3.LUT R5, R4.reuse, 0xe0, RZ, 0xc0, !PT ;  /* 0x000000e004057812 */ /* 0x040fe400078ec0ff */
[----:B------:R-:W-:Y:S02]  /*03f0*/  LOP3.LUT P6, RZ, R4, 0x1f, RZ, 0xc0, !PT ;  /* 0x0000001f04ff7812 */ /* 0x000fe400078cc0ff */
[----:B------:R-:W-:-:S04]  /*0400*/  IADD3 R5, PT, PT, R5, -0x80, RZ ;  /* 0xffffff8005057810 */ /* 0x000fc80007ffe0ff */
[----:B------:R-:W-:-:S05]  /*0410*/  SHF.R.U32.HI R5, RZ, 0x5, R5 ;  /* 0x00000005ff057819 */ /* 0x000fca0000011605 */
[----:B------:R-:W-:-:S05]  /*0420*/  IMAD.U32 R7, R5, -0x4, RZ ;  /* 0xfffffffc05077824 */ /* 0x000fca00078e00ff */
[C---:B------:R-:W-:Y:S02]  /*0430*/  ISETP.EQ.AND P3, PT, R7.reuse, -0x18, PT ;  /* 0xffffffe80700780c */ /* 0x040fe40003f62270 */
[C---:B------:R-:W-:Y:S02]  /*0440*/  ISETP.EQ.AND P4, PT, R7.reuse, -0x14, PT ;  /* 0xffffffec0700780c */ /* 0x040fe40003f82270 */
[C---:B------:R-:W-:Y:S02]  /*0450*/  ISETP.EQ.AND P2, PT, R7.reuse, -0x10, PT ;  /* 0xfffffff00700780c */ /* 0x040fe40003f42270 */
[C---:B------:R-:W-:Y:S02]  /*0460*/  ISETP.EQ.AND P1, PT, R7.reuse, -0xc, PT ;  /* 0xfffffff40700780c */ /* 0x040fe40003f22270 */
[C---:B------:R-:W-:Y:S02]  /*0470*/  ISETP.EQ.AND P0, PT, R7.reuse, -0x8, PT ;  /* 0xfffffff80700780c */ /* 0x040fe40003f02270 */
[----:B------:R-:W-:-:S03]  /*0480*/  ISETP.EQ.AND P5, PT, R7, RZ, PT ;  /* 0x000000ff0700720c */ /* 0x000fc60003fa2270 */
[--C-:B------:R-:W-:Y:S01]  /*0490*/  @P3 IMAD.MOV.U32 R5, RZ, RZ, R3.reuse ;  /* 0x000000ffff053224 */ /* 0x100fe200078e0003 */
[C---:B------:R-:W-:Y:S01]  /*04a0*/  ISETP.EQ.AND P3, PT, R7.reuse, -0x4, PT ;  /* 0xfffffffc0700780c */ /* 0x040fe20003f62270 */
[----:B------:R-:W-:Y:S02]  /*04b0*/  @P4 IMAD.MOV.U32 R6, RZ, RZ, R3 ;  /* 0x000000ffff064224 */ /* 0x000fe400078e0003 */
[----:B------:R-:W-:Y:S01]  /*04c0*/  @P4 IMAD.MOV.U32 R5, RZ, RZ, R12 ;  /* 0x000000ffff054224 */ /* 0x000fe200078e000c */
[----:B------:R-:W-:Y:S01]  /*04d0*/  ISETP.EQ.AND P4, PT, R7, 0x4, PT ;  /* 0x000000040700780c */ /* 0x000fe20003f82270 */
[----:B------:R-:W-:Y:S02]  /*04e0*/  @P2 IMAD.MOV.U32 R5, RZ, RZ, R13 ;  /* 0x000000ffff052224 */ /* 0x000fe400078e000d */
[----:B------:R-:W-:Y:S02]  /*04f0*/  @P1 IMAD.MOV.U32 R5, RZ, RZ, R14 ;  /* 0x000000ffff051224 */ /* 0x000fe400078e000e */
[----:B------:R-:W-:-:S02]  /*0500*/  @P0 IMAD.MOV.U32 R5, RZ, RZ, R15 ;  /* 0x000000ffff050224 */ /* 0x000fc400078e000f */
[----:B------:R-:W-:Y:S01]  /*0510*/  @P2 IMAD.MOV.U32 R6, RZ, RZ, R12 ;  /* 0x000000ffff062224 */ /* 0x000fe200078e000c */
[----:B------:R-:W-:Y:S01]  /*0520*/  @P1 MOV R6, R13 ;  /* 0x0000000d00061202 */ /* 0x000fe20000000f00 */
[----:B------:R-:W-:Y:S01]  /*0530*/  @P3 IMAD.MOV.U32 R5, RZ, RZ, R16 ;  /* 0x000000ffff053224 */ /* 0x000fe200078e0010 */
[----:B------:R-:W-:Y:S01]  /*0540*/  @P5 MOV R5, R11 ;  /* 0x0000000b00055202 */ /* 0x000fe20000000f00 */
[----:B------:R-:W-:Y:S02]  /*0550*/  @P0 IMAD.MOV.U32 R6, RZ, RZ, R14 ;  /* 0x000000ffff060224 */ /* 0x000fe400078e000e */
[----:B------:R-:W-:Y:S02]  /*0560*/  @P3 IMAD.MOV.U32 R6, RZ, RZ, R15 ;  /* 0x000000ffff063224 */ /* 0x000fe400078e000f */
[----:B------:R-:W-:Y:S02]  /*0570*/  @P5 IMAD.MOV.U32 R6, RZ, RZ, R16 ;  /* 0x000000ffff065224 */ /* 0x000fe400078e0010 */
[----:B------:R-:W-:-:S02]  /*0580*/  @P4 IMAD.MOV.U32 R6, RZ, RZ, R11 ;  /* 0x000000ffff064224 */ /* 0x000fc400078e000b */
[----:B------:R-:W-:Y:S01]  /*0590*/  IMAD.MOV.U32 R9, RZ, RZ, R5 ;  /* 0x000000ffff097224 */ /* 0x000fe200078e0005 */
[----:B------:R-:W-:Y:S06]  /*05a0*/  @!P6 BRA `(.L_x_4) ;  /* 0x00000000002ce947 */ /* 0x000fec0003800000 */
[----:B------:R-:W-:Y:S01]  /*05b0*/  @P2 IMAD.MOV.U32 R5, RZ, RZ, R3 ;  /* 0x000000ffff052224 */ /* 0x000fe200078e0003 */
[----:B------:R-:W-:Y:S01]  /*05c0*/  LOP3.LUT R4, R4, 0x1f, RZ, 0xc0, !PT ;  /* 0x0000001f04047812 */ /* 0x000fe200078ec0ff */
[----:B------:R-:W-:Y:S02]  /*05d0*/  @P1 IMAD.MOV.U32 R5, RZ, RZ, R12 ;  /* 0x000000ffff051224 */ /* 0x000fe400078e000c */
[----:B------:R-:W-:Y:S01]  /*05e0*/  @P0 IMAD.MOV.U32 R5, RZ, RZ, R13 ;  /* 0x000000ffff050224 */ /* 0x000fe200078e000d */
[----:B------:R-:W-:Y:S01]  /*05f0*/  ISETP.EQ.AND P0, PT, R7, 0x8, PT ;  /* 0x000000080700780c */ /* 0x000fe20003f02270 */
[----:B------:R-:W-:Y:S01]  /*0600*/  @P3 IMAD.MOV.U32 R5, RZ, RZ, R14 ;  /* 0x000000ffff053224 */ /* 0x000fe200078e000e */
[----:B------:R-:W-:Y:S01]  /*0610*/  @P5 MOV R5, R15 ;  /* 0x0000000f00055202 */ /* 0x000fe20000000f00 */
[----:B------:R-:W-:Y:S01]  /*0620*/  @P4 IMAD.MOV.U32 R5, RZ, RZ, R16 ;  /* 0x000000ffff054224 */ /* 0x000fe200078e0010 */
[----:B------:R-:W-:-:S09]  /*0630*/  SHF.L.W.U32.HI R9, R6, R4, R9 ;  /* 0x0000000406097219 */ /* 0x000fd20000010e09 */
[----:B------:R-:W-:-:S05]  /*0640*/  @P0 IMAD.MOV.U32 R5, RZ, RZ, R11 ;  /* 0x000000ffff050224 */ /* 0x000fca00078e000b */
[----:B------:R-:W-:-:S07]  /*0650*/  SHF.L.W.U32.HI R6, R5, R4, R6 ;  /* 0x0000000405067219 */ /* 0x000fce0000010e06 */
.L_x_4:
[----:B------:R-:W-:Y:S05]  /*0660*/  BSYNC.RECONVERGENT B1 ;  /* 0x0000000000017941 */ /* 0x000fea0003800200 */
.L_x_3:
[C---:B------:R-:W-:Y:S01]  /*0670*/  SHF.L.W.U32.HI R10, R6.reuse, 0x2, R9 ;  /* 0x00000002060a7819 */ /* 0x040fe20000010e09 */
[----:B------:R-:W-:Y:S01]  /*0680*/  IMAD.SHL.U32 R6, R6, 0x4, RZ ;  /* 0x0000000406067824 */ /* 0x000fe200078e00ff */
[----:B------:R-:W-:Y:S01]  /*0690*/  UMOV UR4, 0x54442d19 ;  /* 0x54442d1900047882 */ /* 0x000fe20000000000 */
[----:B------:R-:W-:Y:S01]  /*06a0*/  UMOV UR5, 0x3bf921fb ;  /* 0x3bf921fb00057882 */ /* 0x000fe20000000000 */
[----:B------:R-:W-:Y:S02]  /*06b0*/  SHF.R.S32.HI R5, RZ, 0x1f, R10 ;  /* 0x0000001fff057819 */ /* 0x000fe4000001140a */
[----:B------:R-:W-:Y:S02]  /*06c0*/  ISETP.GE.AND P0, PT, R0, RZ, PT ;  /* 0x000000ff0000720c */ /* 0x000fe40003f06270 */
[C---:B------:R-:W-:Y:S02]  /*06d0*/  LOP3.LUT R6, R5.reuse, R6, RZ, 0x3c, !PT ;  /* 0x0000000605067212 */ /* 0x040fe400078e3cff */
[----:B------:R-:W-:-:S02]  /*06e0*/  LOP3.LUT R7, R5, R10, RZ, 0x3c, !PT ;  /* 0x0000000a05077212 */ /* 0x000fc400078e3cff */
[----:B------:R-:W-:Y:S02]  /*06f0*/  SHF.R.U32.HI R9, RZ, 0x1e, R9 ;  /* 0x0000001eff097819 */ /* 0x000fe40000011609 */
[----:B------:R-:W0:Y:S01]  /*0700*/  I2F.F64.S64 R4, R6 ;  /* 0x0000000600047312 */ /* 0x000e220000301c00 */
[C---:B------:R-:W-:Y:S02]  /*0710*/  LOP3.LUT R0, R10.reuse, R0, RZ, 0x3c, !PT ;  /* 0x000000000a007212 */ /* 0x040fe400078e3cff */
[----:B------:R-:W-:Y:S02]  /*0720*/  LEA.HI R10, R10, R9, RZ, 0x1 ;  /* 0x000000090a0a7211 */ /* 0x000fe400078f08ff */
[----:B------:R-:W-:-:S03]  /*0730*/  ISETP.GE.AND P1, PT, R0, RZ, PT ;  /* 0x000000ff0000720c */ /* 0x000fc60003f26270 */
[----:B------:R-:W-:-:S04]  /*0740*/  IMAD.MOV R0, RZ, RZ, -R10 ;  /* 0x000000ffff007224 */ /* 0x000fc800078e0a0a */
[----:B------:R-:W-:Y:S01]  /*0750*/  @!P0 IMAD.MOV.U32 R10, RZ, RZ, R0 ;  /* 0x000000ffff0a8224 */ /* 0x000fe200078e0000 */
[----:B0-----:R-:W-:-:S10]  /*0760*/  DMUL R4, R4, UR4 ;  /* 0x0000000404047c28 */ /* 0x001fd40008000000 */
[----:B------:R-:W0:Y:S02]  /*0770*/  F2F.F32.F64 R4, R4 ;  /* 0x0000000400047310 */ /* 0x000e240000301000 */
[----:B0-----:R-:W-:-:S07]  /*0780*/  FSEL R8, -R4, R4, !P1 ;  /* 0x0000000404087208 */ /* 0x001fce0004800100 */
.L_x_1:
[----:B------:R-:W-:Y:S05]  /*0790*/  BSYNC.RECONVERGENT B0 ;  /* 0x0000000000007941 */ /* 0x000fea0003800200 */
.L_x_0:
[----:B------:R-:W-:Y:S02]  /*07a0*/  IMAD.MOV.U32 R6, RZ, RZ, 0x37cbac00 ;  /* 0x37cbac00ff067424 */ /* 0x000fe400078e00ff */
[----:B------:R-:W-:Y:S01]  /*07b0*/  FMUL R7, R8, R8 ;  /* 0x0000000808077220 */ /* 0x000fe20000400000 */
[----:B------:R-:W-:Y:S01]  /*07c0*/  LOP3.LUT R4, R10, 0x1, RZ, 0xc0, !PT ;  /* 0x000000010a047812 */ /* 0x000fe200078ec0ff */
[----:B------:R-:W-:Y:S01]  /*07d0*/  BSSY.RECONVERGENT B0, `(.L_x_5) ;  /* 0x0000076000007945 */ /* 0x000fe20003800200 */
[----:B------:R-:W-:Y:S01]  /*07e0*/  MOV R5, 0x3d2aaabb ;  /* 0x3d2aaabb00057802 */ /* 0x000fe20000000f00 */
[----:B------:R-:W-:Y:S01]  /*07f0*/  FFMA R0, R7, R6, -0.0013887860113754868507 ;  /* 0xbab607ed07007423 */ /* 0x000fe20000000006 */
[----:B------:R-:W-:Y:S01]  /*0800*/  ISETP.NE.U32.AND P0, PT, R4, 0x1, PT ;  /* 0x000000010400780c */ /* 0x000fe20003f05070 */
[----:B------:R-:W-:Y:S01]  /*0810*/  IMAD.MOV.U32 R4, RZ, RZ, 0x3effffff ;  /* 0x3effffffff047424 */ /* 0x000fe200078e00ff */
[----:B------:R-:W-:Y:S02]  /*0820*/  LOP3.LUT P1, RZ, R10, 0x2, RZ, 0xc0, !PT ;  /* 0x000000020aff7812 */ /* 0x000fe4000782c0ff */
[----:B------:R-:W-:-:S02]  /*0830*/  FSEL R18, R0, -0.00019574658654164522886, !P0 ;  /* 0xb94d415300127808 */ /* 0x000fc40004000000 */
[----:B------:R-:W-:Y:S02]  /*0840*/  FSEL R20, R5, 0.0083327032625675201416, !P0 ;  /* 0x3c0885e405147808 */ /* 0x000fe40004000000 */
[----:B------:R-:W-:Y:S02]  /*0850*/  FSEL R0, R8, 1, P0 ;  /* 0x3f80000008007808 */ /* 0x000fe40000000000 */
[----:B------:R-:W-:Y:S01]  /*0860*/  FSEL R11, -R4, -0.16666662693023681641, !P0 ;  /* 0xbe2aaaa8040b7808 */ /* 0x000fe20004000100 */
[C---:B------:R-:W-:Y:S02]  /*0870*/  FFMA R18, R7.reuse, R18, R20 ;  /* 0x0000001207127223 */ /* 0x040fe40000000014 */
[C---:B------:R-:W-:Y:S02]  /*0880*/  FFMA R9, R7.reuse, R0, RZ ;  /* 0x0000000007097223 */ /* 0x040fe400000000ff */
[----:B------:R-:W-:-:S04]  /*0890*/  FFMA R11, R7, R18, R11 ;  /* 0x00000012070b7223 */ /* 0x000fc8000000000b */
[----:B------:R-:W-:-:S04]  /*08a0*/  FFMA R0, R9, R11, R0 ;  /* 0x0000000b09007223 */ /* 0x000fc80000000000 */
[----:B------:R-:W-:-:S04]  /*08b0*/  @P1 FADD R0, RZ, -R0 ;  /* 0x80000000ff001221 */ /* 0x000fc80000000000 */
[C---:B------:R-:W-:Y:S01]  /*08c0*/  FMUL R7, R0.reuse, 0.63661974668502807617 ;  /* 0x3f22f98300077820 */ /* 0x040fe20000400000 */
[----:B------:R-:W-:-:S05]  /*08d0*/  FSETP.GE.AND P0, PT, |R0|, 105615, PT ;  /* 0x47ce47800000780b */ /* 0x000fca0003f06200 */
[----:B------:R-:W0:Y:S02]  /*08e0*/  F2I.NTZ R7, R7 ;  /* 0x0000000700077305 */ /* 0x000e240000203100 */
        /* <DEDUP_REMOVED lines=16> */
.L_x_7:
[----:B0-----:R-:W-:Y:S01]  /*09f0*/  MOV R10, UR8 ;  /* 0x00000008000a7c02 */ /* 0x001fe20008000f00 */
        /* <DEDUP_REMOVED lines=26> */
[----:B------:R-:W-:-:S03]  /*0ba0*/  LOP3.LUT P6, RZ, R8, 0x1f, RZ, 0xc0, !PT ;  /* 0x0000001f08ff7812 */ /* 0x000fc600078cc0ff */
[----:B------:R-:W-:-:S05]  /*0bb0*/  VIADD R9, R9, 0xffffff80 ;  /* 0xffffff8009097836 */ /* 0x000fca0000000000 */
        /* <DEDUP_REMOVED lines=8> */
[----:B------:R-:W-:Y:S01]  /*0c40*/  @P3 IMAD.MOV.U32 R9, RZ, RZ, R3 ;  /* 0x000000ffff093224 */ /* 0x000fe200078e0003 */
[C---:B------:R-:W-:Y:S01]  /*0c50*/  ISETP.EQ.AND P3, PT, R11.reuse, -0x4, PT ;  /* 0xfffffffc0b00780c */ /* 0x040fe20003f62270 */
[----:B------:R-:W-:Y:S01]  /*0c60*/  @P4 IMAD.MOV.U32 R9, RZ, RZ, R12 ;  /* 0x000000ffff094224 */ /* 0x000fe200078e000c */
[----:B------:R-:W-:Y:S01]  /*0c70*/  @P4 MOV R10, R3 ;  /* 0x00000003000a4202 */ /* 0x000fe20000000f00 */
[----:B------:R-:W-:Y:S01]  /*0c80*/  @P2 IMAD.MOV.U32 R9, RZ, RZ, R13 ;  /* 0x000000ffff092224 */ /* 0x000fe200078e000d */
[----:B------:R-:W-:Y:S01]  /*0c90*/  ISETP.EQ.AND P4, PT, R11, 0x4, PT ;  /* 0x000000040b00780c */ /* 0x000fe20003f82270 */
[----:B------:R-:W-:Y:S02]  /*0ca0*/  @P1 IMAD.MOV.U32 R9, RZ, RZ, R14 ;  /* 0x000000ffff091224 */ /* 0x000fe400078e000e */
[----:B------:R-:W-:Y:S02]  /*0cb0*/  @P0 IMAD.MOV.U32 R9, RZ, RZ, R15 ;  /* 0x000000ffff090224 */ /* 0x000fe400078e000f */
[----:B------:R-:W-:-:S02]  /*0cc0*/  @P2 IMAD.MOV.U32 R10, RZ, RZ, R12 ;  /* 0x000000ffff0a2224 */ /* 0x000fc400078e000c */
[----:B------:R-:W-:Y:S01]  /*0cd0*/  @P1 IMAD.MOV.U32 R10, RZ, RZ, R13 ;  /* 0x000000ffff0a1224 */ /* 0x000fe200078e000d */
[----:B------:R-:W-:Y:S01]  /*0ce0*/  @P0 MOV R10, R14 ;  /* 0x0000000e000a0202 */ /* 0x000fe20000000f00 */
[--C-:B------:R-:W-:Y:S02]  /*0cf0*/  @P3 IMAD.MOV.U32 R9, RZ, RZ, R16.reuse ;  /* 0x000000ffff093224 */ /* 0x100fe400078e0010 */
[----:B------:R-:W-:Y:S02]  /*0d00*/  @P5 IMAD.MOV.U32 R9, RZ, RZ, R7 ;  /* 0x000000ffff095224 */ /* 0x000fe400078e0007 */
[----:B------:R-:W-:Y:S02]  /*0d10*/  @P3 IMAD.MOV.U32 R10, RZ, RZ, R15 ;  /* 0x000000ffff0a3224 */ /* 0x000fe400078e000f */
[----:B------:R-:W-:Y:S01]  /*0d20*/  @P5 IMAD.MOV.U32 R10, RZ, RZ, R16 ;  /* 0x000000ffff0a5224 */ /* 0x000fe200078e0010 */
[----:B------:R-:W-:Y:S01]  /*0d30*/  @P4 MOV R10, R7 ;  /* 0x00000007000a4202 */ /* 0x000fe20000000f00 */
[----:B------:R-:W-:Y:S01]  /*0d40*/  IMAD.MOV.U32 R17, RZ, RZ, R9 ;  /* 0x000000ffff117224 */ /* 0x000fe200078e0009 */
[----:B------:R-:W-:Y:S06]  /*0d50*/  @!P6 BRA `(.L_x_9) ;  /* 0x000000000028e947 */ /* 0x000fec0003800000 */
[----:B------:R-:W-:Y:S01]  /*0d60*/  @P1 IMAD.MOV.U32 R3, RZ, RZ, R12 ;  /* 0x000000ffff031224 */ /* 0x000fe200078e000c */
[----:B------:R-:W-:Y:S01]  /*0d70*/  LOP3.LUT R8, R8, 0x1f, RZ, 0xc0, !PT ;  /* 0x0000001f08087812 */ /* 0x000fe200078ec0ff */
[----:B------:R-:W-:Y:S01]  /*0d80*/  @P0 IMAD.MOV.U32 R3, RZ, RZ, R13 ;  /* 0x000000ffff030224 */ /* 0x000fe200078e000d */
[----:B------:R-:W-:Y:S01]  /*0d90*/  ISETP.EQ.AND P0, PT, R11, 0x8, PT ;  /* 0x000000080b00780c */ /* 0x000fe20003f02270 */
[----:B------:R-:W-:Y:S01]  /*0da0*/  @P3 IMAD.MOV.U32 R3, RZ, RZ, R14 ;  /* 0x000000ffff033224 */ /* 0x000fe200078e000e */
[----:B------:R-:W-:Y:S01]  /*0db0*/  SHF.L.W.U32.HI R17, R10, R8, R17 ;  /* 0x000000080a117219 */ /* 0x000fe20000010e11 */
[----:B------:R-:W-:Y:S01]  /*0dc0*/  @P5 IMAD.MOV.U32 R3, RZ, RZ, R15 ;  /* 0x000000ffff035224 */ /* 0x000fe200078e000f */
[----:B------:R-:W-:-:S09]  /*0dd0*/  @P4 MOV R3, R16 ;  /* 0x0000001000034202 */ /* 0x000fd20000000f00 */
[----:B------:R-:W-:-:S05]  /*0de0*/  @P0 IMAD.MOV.U32 R3, RZ, RZ, R7 ;  /* 0x000000ffff030224 */ /* 0x000fca00078e0007 */
[----:B------:R-:W-:-:S07]  /*0df0*/  SHF.L.W.U32.HI R10, R3, R8, R10 ;  /* 0x00000008030a7219 */ /* 0x000fce0000010e0a */
.L_x_9:
[----:B------:R-:W-:Y:S05]  /*0e00*/  BSYNC.RECONVERGENT B1 ;  /* 0x0000000000017941 */ /* 0x000fea0003800200 */
.L_x_8:
        /* <DEDUP_REMOVED lines=18> */
.L_x_6:
[----:B------:R-:W-:Y:S05]  /*0f30*/  BSYNC.RECONVERGENT B0 ;  /* 0x0000000000007941 */ /* 0x000fea0003800200 */
.L_x_5:
[----:B------:R-:W-:Y:S01]  /*0f40*/  FMUL R3, R10, R10 ;  /* 0x0000000a0a037220 */ /* 0x000fe20000400000 */
[C---:B------:R-:W-:Y:S01]  /*0f50*/  LOP3.LUT R0, R7.reuse, 0x1, RZ, 0xc0, !PT ;  /* 0x0000000107007812 */ /* 0x040fe200078ec0ff */
[----:B------:R-:W0:Y:S01]  /*0f60*/  LDC.64 R8, c[0x0][0x390] ;  /* 0x0000e400ff087b82 */ /* 0x000e220000000a00 */
[----:B------:R-:W-:Y:S01]  /*0f70*/  LOP3.LUT P1, RZ, R7, 0x2, RZ, 0xc0, !PT ;  /* 0x0000000207ff7812 */ /* 0x000fe2000782c0ff */
[----:B------:R-:W-:Y:S01]  /*0f80*/  FFMA R6, R3, R6, -0.0013887860113754868507 ;  /* 0xbab607ed03067423 */ /* 0x000fe20000000006 */
[----:B------:R-:W-:-:S04]  /*0f90*/  ISETP.NE.U32.AND P0, PT, R0, 0x1, PT ;  /* 0x000000010000780c */ /* 0x000fc80003f05070 */
[----:B------:R-:W-:Y:S02]  /*0fa0*/  FSEL R0, R5, 0.0083327032625675201416, !P0 ;  /* 0x3c0885e405007808 */ /* 0x000fe40004000000 */
[----:B------:R-:W-:Y:S02]  /*0fb0*/  FSEL R6, R6, -0.00019574658654164522886, !P0 ;  /* 0xb94d415306067808 */ /* 0x000fe40004000000 */
[----:B------:R-:W-:-:S03]  /*0fc0*/  FSEL R5, -R4, -0.16666662693023681641, !P0 ;  /* 0xbe2aaaa804057808 */ /* 0x000fc60004000100 */
[----:B------:R-:W-:Y:S01]  /*0fd0*/  FFMA R6, R3, R6, R0 ;  /* 0x0000000603067223 */ /* 0x000fe20000000000 */
[----:B------:R-:W-:-:S03]  /*0fe0*/  FSEL R0, R10, 1, P0 ;  /* 0x3f8000000a007808 */ /* 0x000fc60000000000 */
[C---:B------:R-:W-:Y:S02]  /*0ff0*/  FFMA R5, R3.reuse, R6, R5 ;  /* 0x0000000603057223 */ /* 0x040fe40000000005 */
[----:B------:R-:W-:-:S04]  /*1000*/  FFMA R3, R3, R0, RZ ;  /* 0x0000000003037223 */ /* 0x000fc800000000ff */
[----:B------:R-:W-:Y:S01]  /*1010*/  FFMA R3, R3, R5, R0 ;  /* 0x0000000503037223 */ /* 0x000fe20000000000 */
[----:B0-----:R-:W-:-:S04]  /*1020*/  IMAD.WIDE R8, R2, 0x4, R8 ;  /* 0x0000000402087825 */ /* 0x001fc800078e0208 */
[----:B------:R-:W-:-:S05]  /*1030*/  @P1 FADD R3, RZ, -R3 ;  /* 0x80000003ff031221 */ /* 0x000fca0000000000 */
[----:B------:R-:W-:Y:S01]  /*1040*/  STG.E desc[UR6][R8.64], R3 ;  /* 0x0000000308007986 */ /* 0x000fe2000c101906 */
[----:B------:R-:W-:Y:S05]  /*1050*/  EXIT ;  /* 0x000000000000794d */ /* 0x000fea0003800000 */
.L_x_10:
[----:B------:R-:W-:-:S00]  /*1060*/  BRA `(.L_x_10) ;  /* 0xfffffffc00fc7947 */ /* 0x000fc0000383ffff */
[----:B------:R-:W-:-:S00]  /*1070*/  NOP ;  /* 0x0000000000007918 */ /* 0x000fc00000000000 */
        /* <DEDUP_REMOVED lines=8> */
.L_x_11:


//--------------------- .nv.global.init           --------------------------
	.section	.nv.global.init,"aw",@progbits
	.align	4
.nv.global.init:
	.type		__cudart_i2opi_f,@object
	.size		__cudart_i2opi_f,(.L_0 - __cudart_i2opi_f)
__cudart_i2opi_f:
        /*0000*/ 	.byte	0x41, 0x90, 0x43, 0x3c, 0x99, 0x95, 0x62, 0xdb, 0xc0, 0xdd, 0x34, 0xf5, 0xd1, 0x57, 0x27, 0xfc
        /*0010*/ 	.byte	0x29, 0x15, 0x44, 0x4e, 0x6e, 0x83, 0xf9, 0xa2
.L_0:


//--------------------- .nv.shared.reserved.0     --------------------------
	.section	.nv.shared.reserved.0,"aw",@nobits
	.weak		__nv_reservedSMEM_offset_0_alias
	.size		__nv_reservedSMEM_offset_0_alias, 0, 64
	.other		__nv_reservedSMEM_offset_0_alias,@"STO_CUDA_RESERVED_SHARED STV_DEFAULT"
__nv_reservedSMEM_offset_0_alias:
	.zero		0
	.zero		64


//--------------------- .nv.constant0._Z8functionPfS_S_i --------------------------
	.section	.nv.constant0._Z8functionPfS_S_i,"a",@progbits
	.sectionflags	@""
	.align	4
.nv.constant0._Z8functionPfS_S_i:
	.zero		924


//--------------------- SYMBOLS --------------------------

	.type		.nv.reservedSmem.offset0,@object
	.size		.nv.reservedSmem.offset0,0x4
